//
// Generated by NVIDIA NVVM Compiler
//
// Compiler Build ID: CL-36424714
// Cuda compilation tools, release 13.0, V13.0.88
// Based on NVVM 20.0.0
//

.version 9.0
.target sm_100
.address_size 64

	// .globl	_Z9mykernel1PiS_i
.extern .func  (.param .b32 func_retval0) vprintf
(
	.param .b64 vprintf_param_0,
	.param .b64 vprintf_param_1
)
;
.global .align 1 .b8 $str[54] = {98, 108, 111, 99, 107, 73, 100, 120, 46, 120, 58, 37, 100, 32, 42, 32, 98, 108, 111, 99, 107, 68, 105, 109, 46, 120, 58, 37, 100, 32, 43, 32, 116, 104, 114, 101, 97, 100, 73, 100, 120, 46, 120, 58, 37, 100, 32, 61, 62, 32, 37, 100, 10};

.visible .entry _Z9mykernel1PiS_i(
	.param .u64 .ptr .align 1 _Z9mykernel1PiS_i_param_0,
	.param .u64 .ptr .align 1 _Z9mykernel1PiS_i_param_1,
	.param .u32 _Z9mykernel1PiS_i_param_2
)
{
	.reg .pred 	%p<3>;
	.reg .b32 	%r<10>;
	.reg .b64 	%rd<9>;

	ld.param.u64 	%rd3, [_Z9mykernel1PiS_i_param_0];
	ld.param.u64 	%rd4, [_Z9mykernel1PiS_i_param_1];
	ld.param.u32 	%r5, [_Z9mykernel1PiS_i_param_2];
	mov.u32 	%r9, %tid.x;
	setp.ge.s32 	%p1, %r9, %r5;
	@%p1 bra 	$L__BB0_3;
	mov.u32 	%r2, %ntid.x;
	cvta.to.global.u64 	%rd1, %rd4;
	cvta.to.global.u64 	%rd2, %rd3;
$L__BB0_2:
	mul.wide.s32 	%rd5, %r9, 4;
	add.s64 	%rd6, %rd1, %rd5;
	ld.global.u32 	%r6, [%rd6];
	mul.wide.s32 	%rd7, %r6, 4;
	add.s64 	%rd8, %rd2, %rd7;
	ld.global.u32 	%r7, [%rd8];
	add.s32 	%r8, %r7, %r6;
	st.global.u32 	[%rd8], %r8;
	add.s32 	%r9, %r9, %r2;
	setp.lt.s32 	%p2, %r9, %r5;
	@%p2 bra 	$L__BB0_2;
$L__BB0_3:
	ret;

}
	// .globl	_Z9mykernel2PiS_S_i
.visible .entry _Z9mykernel2PiS_S_i(
	.param .u64 .ptr .align 1 _Z9mykernel2PiS_S_i_param_0,
	.param .u64 .ptr .align 1 _Z9mykernel2PiS_S_i_param_1,
	.param .u64 .ptr .align 1 _Z9mykernel2PiS_S_i_param_2,
	.param .u32 _Z9mykernel2PiS_S_i_param_3
)
{
	.local .align 16 .b8 	__local_depot1[16];
	.reg .b64 	%SP;
	.reg .b64 	%SPL;
	.reg .pred 	%p<3>;
	.reg .b32 	%r<18>;
	.reg .b64 	%rd<15>;

	mov.u64 	%SPL, __local_depot1;
	cvta.local.u64 	%SP, %SPL;
	ld.param.u64 	%rd3, [_Z9mykernel2PiS_S_i_param_0];
	ld.param.u64 	%rd4, [_Z9mykernel2PiS_S_i_param_1];
	ld.param.u64 	%rd5, [_Z9mykernel2PiS_S_i_param_2];
	ld.param.u32 	%r6, [_Z9mykernel2PiS_S_i_param_3];
	cvta.to.global.u64 	%rd6, %rd5;
	add.u64 	%rd7, %SP, 0;
	add.u64 	%rd8, %SPL, 0;
	mov.u32 	%r7, %ctaid.x;
	mov.u32 	%r1, %ntid.x;
	mov.u32 	%r8, %tid.x;
	mad.lo.s32 	%r17, %r7, %r1, %r8;
	st.local.v4.u32 	[%rd8], {%r7, %r1, %r8, %r17};
	mov.u64 	%rd9, $str;
	cvta.global.u64 	%rd10, %rd9;
	{ // callseq 0, 0
	.param .b64 param0;
	st.param.b64 	[param0], %rd10;
	.param .b64 param1;
	st.param.b64 	[param1], %rd7;
	.param .b32 retval0;
	call.uni (retval0), 
	vprintf, 
	(
	param0, 
	param1
	);
	ld.param.b32 	%r9, [retval0];
	} // callseq 0
	ld.global.u32 	%r11, [%rd6];
	add.s32 	%r12, %r11, 1;
	st.global.u32 	[%rd6], %r12;
	setp.ge.s32 	%p1, %r17, %r6;
	@%p1 bra 	$L__BB1_3;
	mov.u32 	%r13, %nctaid.x;
	mul.lo.s32 	%r3, %r13, %r1;
	cvta.to.global.u64 	%rd1, %rd4;
	cvta.to.global.u64 	%rd2, %rd3;
$L__BB1_2:
	mul.wide.s32 	%rd11, %r17, 4;
	add.s64 	%rd12, %rd1, %rd11;
	ld.global.u32 	%r14, [%rd12];
	mul.wide.s32 	%rd13, %r14, 4;
	add.s64 	%rd14, %rd2, %rd13;
	ld.global.u32 	%r15, [%rd14];
	add.s32 	%r16, %r15, %r14;
	st.global.u32 	[%rd14], %r16;
	add.s32 	%r17, %r17, %r3;
	setp.lt.s32 	%p2, %r17, %r6;
	@%p2 bra 	$L__BB1_2;
$L__BB1_3:
	ret;

}


// ===== COMPILED SASS (sm_100) =====

	.target	sm_100

	.elftype	@"ET_EXEC"


//--------------------- .note.nv.tkinfo           --------------------------
	.section	.note.nv.tkinfo,"",@"SHT_NOTE"
	.sectionflags	@"SHF_NOTE_NV_TKINFO"
	.tkinfo
        /*0018*/ 	.word	0x00000002
        /*0030*/ 	.string	""
        /*0030*/ 	.string	"ptxas"
        /*0030*/ 	.string	"Cuda compilation tools, release 13.0, V13.0.88"
        /*0030*/ 	.string	"Build cuda_13.0.r13.0/compiler.36424714_0"
        /*0030*/ 	.string	"-arch sm_100 -m 64 "



//--------------------- .note.nv.cuinfo           --------------------------
	.section	.note.nv.cuinfo,"",@"SHT_NOTE"
	.sectionflags	@"SHF_NOTE_NV_CUINFO"
        /*0018*/ 	.short	0x0002
        /*001a*/ 	.short	0x0064
        /*001c*/ 	.short	0x0082
	.zero		2


//--------------------- .nv.info                  --------------------------
	.section	.nv.info,"",@"SHT_CUDA_INFO"
	.align	4


	//----- nvinfo : EIATTR_REGCOUNT
	.align		4
        /*0000*/ 	.byte	0x04, 0x2f
        /*0002*/ 	.short	(.L_2 - .L_1)
	.align		4
.L_1:
        /*0004*/ 	.word	index@(_Z9mykernel1PiS_i)
        /*0008*/ 	.word	0x00000010


	//----- nvinfo : EIATTR_FRAME_SIZE
	.align		4
.L_2:
        /*000c*/ 	.byte	0x04, 0x11
        /*000e*/ 	.short	(.L_4 - .L_3)
	.align		4
.L_3:
        /*0010*/ 	.word	index@(_Z9mykernel1PiS_i)
        /*0014*/ 	.word	0x00000000


	//----- nvinfo : EIATTR_REGCOUNT
	.align		4
.L_4:
        /*0018*/ 	.byte	0x04, 0x2f
        /*001a*/ 	.short	(.L_6 - .L_5)
	.align		4
.L_5:
        /*001c*/ 	.word	index@(_Z9mykernel2PiS_S_i)
        /*0020*/ 	.word	0x00000018


	//----- nvinfo : EIATTR_FRAME_SIZE
	.align		4
.L_6:
        /*0024*/ 	.byte	0x04, 0x11
        /*0026*/ 	.short	(.L_8 - .L_7)
	.align		4
.L_7:
        /*0028*/ 	.word	index@(_Z9mykernel2PiS_S_i)
        /*002c*/ 	.word	0x00000010


	//----- nvinfo : EIATTR_MIN_STACK_SIZE
	.align		4
.L_8:
        /*0030*/ 	.byte	0x04, 0x12
        /*0032*/ 	.short	(.L_10 - .L_9)
	.align		4
.L_9:
        /*0034*/ 	.word	index@(_Z9mykernel2PiS_S_i)
        /*0038*/ 	.word	0x00000010


	//----- nvinfo : EIATTR_MIN_STACK_SIZE
	.align		4
.L_10:
        /*003c*/ 	.byte	0x04, 0x12
        /*003e*/ 	.short	(.L_12 - .L_11)
	.align		4
.L_11:
        /*0040*/ 	.word	index@(_Z9mykernel1PiS_i)
        /*0044*/ 	.word	0x00000000
.L_12:


//--------------------- .nv.compat                --------------------------
	.section	.nv.compat,"",@"SHT_CUDA_COMPAT_INFO"
	.align	4
        /*0000*/ 	.byte	0x02, 0x09, 0x00, 0x00, 0x02, 0x02, 0x01, 0x00, 0x02, 0x05, 0x05, 0x00, 0x03, 0x07, 0x01, 0x01
        /*0010*/ 	.byte	0x02, 0x03, 0x00, 0x00, 0x02, 0x06, 0x01, 0x00, 0x04, 0x0b, 0x08, 0x00, 0x09, 0x00, 0x00, 0x00
        /*0020*/ 	.byte	0x00, 0x00, 0x00, 0x00


//--------------------- .nv.info._Z9mykernel2PiS_S_i --------------------------
	.section	.nv.info._Z9mykernel2PiS_S_i,"",@"SHT_CUDA_INFO"
	.sectionflags	@""
	.align	4


	//----- nvinfo : EIATTR_CUDA_API_VERSION
	.align		4
        /*0000*/ 	.byte	0x04, 0x37
        /*0002*/ 	.short	(.L_14 - .L_13)
.L_13:
        /*0004*/ 	.word	0x00000082


	//----- nvinfo : EIATTR_KPARAM_INFO
	.align		4
.L_14:
        /*0008*/ 	.byte	0x04, 0x17
        /*000a*/ 	.short	(.L_16 - .L_15)
.L_15:
        /*000c*/ 	.word	0x00000000
        /*0010*/ 	.short	0x0003
        /*0012*/ 	.short	0x0018
        /*0014*/ 	.byte	0x00, 0xf0, 0x11, 0x00


	//----- nvinfo : EIATTR_KPARAM_INFO
	.align		4
.L_16:
        /*0018*/ 	.byte	0x04, 0x17
        /*001a*/ 	.short	(.L_18 - .L_17)
.L_17:
        /*001c*/ 	.word	0x00000000
        /*0020*/ 	.short	0x0002
        /*0022*/ 	.short	0x0010
        /*0024*/ 	.byte	0x00, 0xf5, 0x21, 0x00


	//----- nvinfo : EIATTR_KPARAM_INFO
	.align		4
.L_18:
        /*0028*/ 	.byte	0x04, 0x17
        /*002a*/ 	.short	(.L_20 - .L_19)
.L_19:
        /*002c*/ 	.word	0x00000000
        /*0030*/ 	.short	0x0001
        /*0032*/ 	.short	0x0008
        /*0034*/ 	.byte	0x00, 0xf5, 0x21, 0x00


	//----- nvinfo : EIATTR_KPARAM_INFO
	.align		4
.L_20:
        /*0038*/ 	.byte	0x04, 0x17
        /*003a*/ 	.short	(.L_22 - .L_21)
.L_21:
        /*003c*/ 	.word	0x00000000
        /*0040*/ 	.short	0x0000
        /*0042*/ 	.short	0x0000
        /*0044*/ 	.byte	0x00, 0xf5, 0x21, 0x00


	//----- nvinfo : EIATTR_SPARSE_MMA_MASK
	.align		4
.L_22:
        /*0048*/ 	.byte	0x03, 0x50
        /*004a*/ 	.short	0x0000


	//----- nvinfo : EIATTR_MAXREG_COUNT
	.align		4
        /*004c*/ 	.byte	0x03, 0x1b
        /*004e*/ 	.short	0x00ff


	//----- nvinfo : EIATTR_EXTERNS
	.align		4
        /*0050*/ 	.byte	0x04, 0x0f
        /*0052*/ 	.short	(.L_24 - .L_23)


	//   ....[0]....
	.align		4
.L_23:
        /*0054*/ 	.word	index@(vprintf)


	//----- nvinfo : EIATTR_MERCURY_ISA_VERSION
	.align		4
.L_24:
        /*0058*/ 	.byte	0x03, 0x5f
        /*005a*/ 	.short	0x0101


	//----- nvinfo : EIATTR_VRC_CTA_INIT_COUNT
	.align		4
        /*005c*/ 	.byte	0x02, 0x4a
	.zero		1
	.zero		1


	//----- nvinfo : EIATTR_SYSCALL_OFFSETS
	.align		4
        /*0060*/ 	.byte	0x04, 0x46
        /*0062*/ 	.short	(.L_26 - .L_25)


	//   ....[0]....
.L_25:
        /*0064*/ 	.word	0x00000120


	//----- nvinfo : EIATTR_EXIT_INSTR_OFFSETS
	.align		4
.L_26:
        /*0068*/ 	.byte	0x04, 0x1c
        /*006a*/ 	.short	(.L_28 - .L_27)


	//   ....[0]....
.L_27:
        /*006c*/ 	.word	0x00000190


	//   ....[1]....
        /*0070*/ 	.word	0x00000270


	//----- nvinfo : EIATTR_CRS_STACK_SIZE
	.align		4
.L_28:
        /*0074*/ 	.byte	0x04, 0x1e
        /*0076*/ 	.short	(.L_30 - .L_29)
.L_29:
        /*0078*/ 	.word	0x00000000


	//----- nvinfo : EIATTR_CBANK_PARAM_SIZE
	.align		4
.L_30:
        /*007c*/ 	.byte	0x03, 0x19
        /*007e*/ 	.short	0x001c


	//----- nvinfo : EIATTR_PARAM_CBANK
	.align		4
        /*0080*/ 	.byte	0x04, 0x0a
        /*0082*/ 	.short	(.L_32 - .L_31)
	.align		4
.L_31:
        /*0084*/ 	.word	index@(.nv.constant0._Z9mykernel2PiS_S_i)
        /*0088*/ 	.short	0x0380
        /*008a*/ 	.short	0x001c


	//----- nvinfo : EIATTR_SW_WAR
	.align		4
.L_32:
        /*008c*/ 	.byte	0x04, 0x36
        /*008e*/ 	.short	(.L_34 - .L_33)
.L_33:
        /*0090*/ 	.word	0x00000008
.L_34:


//--------------------- .nv.info._Z9mykernel1PiS_i --------------------------
	.section	.nv.info._Z9mykernel1PiS_i,"",@"SHT_CUDA_INFO"
	.sectionflags	@""
	.align	4


	//----- nvinfo : EIATTR_CUDA_API_VERSION
	.align		4
        /*0000*/ 	.byte	0x04, 0x37
        /*0002*/ 	.short	(.L_36 - .L_35)
.L_35:
        /*0004*/ 	.word	0x00000082


	//----- nvinfo : EIATTR_KPARAM_INFO
	.align		4
.L_36:
        /*0008*/ 	.byte	0x04, 0x17
        /*000a*/ 	.short	(.L_38 - .L_37)
.L_37:
        /*000c*/ 	.word	0x00000000
        /*0010*/ 	.short	0x0002
        /*0012*/ 	.short	0x0010
        /*0014*/ 	.byte	0x00, 0xf0, 0x11, 0x00


	//----- nvinfo : EIATTR_KPARAM_INFO
	.align		4
.L_38:
        /*0018*/ 	.byte	0x04, 0x17
        /*001a*/ 	.short	(.L_40 - .L_39)
.L_39:
        /*001c*/ 	.word	0x00000000
        /*0020*/ 	.short	0x0001
        /*0022*/ 	.short	0x0008
        /*0024*/ 	.byte	0x00, 0xf5, 0x21, 0x00


	//----- nvinfo : EIATTR_KPARAM_INFO
	.align		4
.L_40:
        /*0028*/ 	.byte	0x04, 0x17
        /*002a*/ 	.short	(.L_42 - .L_41)
.L_41:
        /*002c*/ 	.word	0x00000000
        /*0030*/ 	.short	0x0000
        /*0032*/ 	.short	0x0000
        /*0034*/ 	.byte	0x00, 0xf5, 0x21, 0x00


	//----- nvinfo : EIATTR_SPARSE_MMA_MASK
	.align		4
.L_42:
        /*0038*/ 	.byte	0x03, 0x50
        /*003a*/ 	.short	0x0000


	//----- nvinfo : EIATTR_MAXREG_COUNT
	.align		4
        /*003c*/ 	.byte	0x03, 0x1b
        /*003e*/ 	.short	0x00ff


	//----- nvinfo : EIATTR_MERCURY_ISA_VERSION
	.align		4
        /*0040*/ 	.byte	0x03, 0x5f
        /*0042*/ 	.short	0x0101


	//----- nvinfo : EIATTR_VRC_CTA_INIT_COUNT
	.align		4
        /*0044*/ 	.byte	0x02, 0x4a
	.zero		1
	.zero		1


	//----- nvinfo : EIATTR_EXIT_INSTR_OFFSETS
	.align		4
        /*0048*/ 	.byte	0x04, 0x1c
        /*004a*/ 	.short	(.L_44 - .L_43)


	//   ....[0]....
.L_43:
        /*004c*/ 	.word	0x00000040


	//   ....[1]....
        /*0050*/ 	.word	0x00000120


	//----- nvinfo : EIATTR_CRS_STACK_SIZE
	.align		4
.L_44:
        /*0054*/ 	.byte	0x04, 0x1e
        /*0056*/ 	.short	(.L_46 - .L_45)
.L_45:
        /*0058*/ 	.word	0x00000000


	//----- nvinfo : EIATTR_CBANK_PARAM_SIZE
	.align		4
.L_46:
        /*005c*/ 	.byte	0x03, 0x19
        /*005e*/ 	.short	0x0014


	//----- nvinfo : EIATTR_PARAM_CBANK
	.align		4
        /*0060*/ 	.byte	0x04, 0x0a
        /*0062*/ 	.short	(.L_48 - .L_47)
	.align		4
.L_47:
        /*0064*/ 	.word	index@(.nv.constant0._Z9mykernel1PiS_i)
        /*0068*/ 	.short	0x0380
        /*006a*/ 	.short	0x0014


	//----- nvinfo : EIATTR_SW_WAR
	.align		4
.L_48:
        /*006c*/ 	.byte	0x04, 0x36
        /*006e*/ 	.short	(.L_50 - .L_49)
.L_49:
        /*0070*/ 	.word	0x00000008
.L_50:


//--------------------- .nv.callgraph             --------------------------
	.section	.nv.callgraph,"",@"SHT_CUDA_CALLGRAPH"
	.align	4
	.sectionentsize	8
	.align		4
        /*0000*/ 	.word	0x00000000
	.align		4
        /*0004*/ 	.word	0xffffffff
	.align		4
        /*0008*/ 	.word	index@(_Z9mykernel2PiS_S_i)
	.align		4
        /*000c*/ 	.word	index@(vprintf)
	.align		4
        /*0010*/ 	.word	0x00000000
	.align		4
        /*0014*/ 	.word	0xfffffffe
	.align		4
        /*0018*/ 	.word	0x00000000
	.align		4
        /*001c*/ 	.word	0xfffffffd
	.align		4
        /*0020*/ 	.word	0x00000000
	.align		4
        /*0024*/ 	.word	0xfffffffc


//--------------------- .nv.constant4             --------------------------
	.section	.nv.constant4,"a",@progbits
	.align	8
	.align		8
.nv.constant4:
        /*0000*/ 	.dword	vprintf
	.align		8
        /*0008*/ 	.dword	$str


//--------------------- .text._Z9mykernel2PiS_S_i --------------------------
	.section	.text._Z9mykernel2PiS_S_i,"ax",@progbits
	.align	128
        .global         _Z9mykernel2PiS_S_i
        .type           _Z9mykernel2PiS_S_i,@function
        .size           _Z9mykernel2PiS_S_i,(.L_x_5 - _Z9mykernel2PiS_S_i)
        .other          _Z9mykernel2PiS_S_i,@"STO_CUDA_ENTRY STV_DEFAULT"
_Z9mykernel2PiS_S_i:
.text._Z9mykernel2PiS_S_i:
[----:B------:R-:W0:Y:S01]  /*0000*/  LDC R1, c[0x0][0x37c] ;  /* 0x0000df00ff017b82 */ /* 0x000e220000000800 */
[----:B------:R-:W1:Y:S01]  /*0010*/  S2R R16, SR_CTAID.X ;  /* 0x0000000000107919 */ /* 0x000e620000002500 */
[----:B------:R-:W2:Y:S06]  /*0020*/  LDCU UR5, c[0x0][0x2fc] ;  /* 0x00005f80ff0577ac */ /* 0x000eac0008000800 */
[----:B------:R-:W1:Y:S01]  /*0030*/  LDC R17, c[0x0][0x360] ;  /* 0x0000d800ff117b82 */ /* 0x000e620000000800 */
[----:B0-----:R-:W-:Y:S01]  /*0040*/  VIADD R1, R1, 0xfffffff0 ;  /* 0xfffffff001017836 */ /* 0x001fe20000000000 */
[----:B------:R-:W1:Y:S01]  /*0050*/  S2R R18, SR_TID.X ;  /* 0x0000000000127919 */ /* 0x000e620000002100 */
[----:B------:R-:W-:Y:S01]  /*0060*/  MOV R0, 0x0 ;  /* 0x0000000000007802 */ /* 0x000fe20000000f00 */
[----:B------:R-:W0:Y:S04]  /*0070*/  LDCU UR4, c[0x0][0x2f8] ;  /* 0x00005f00ff0477ac */ /* 0x000e280008000800 */
[----:B------:R3:W4:Y:S01]  /*0080*/  LDC.64 R2, c[0x4][R0] ;  /* 0x0100000000027b82 */ /* 0x0007220000000a00 */
[----:B------:R-:W5:Y:S01]  /*0090*/  LDCU.64 UR6, c[0x4][0x8] ;  /* 0x01000100ff0677ac */ /* 0x000f620008000a00 */
[----:B------:R-:W1:Y:S01]  /*00a0*/  LDCU.64 UR36, c[0x0][0x358] ;  /* 0x00006b00ff2477ac */ /* 0x000e620008000a00 */
[----:B0-----:R-:W-:-:S04]  /*00b0*/  IADD3 R6, P0, PT, R1, UR4, RZ ;  /* 0x0000000401067c10 */ /* 0x001fc8000ff1e0ff */
[----:B--2---:R-:W-:Y:S01]  /*00c0*/  IADD3.X R7, PT, PT, RZ, UR5, RZ, P0, !PT ;  /* 0x00000005ff077c10 */ /* 0x004fe200087fe4ff */
[----:B-----5:R-:W-:Y:S01]  /*00d0*/  IMAD.U32 R5, RZ, RZ, UR7 ;  /* 0x00000007ff057e24 */ /* 0x020fe2000f8e00ff */
[----:B------:R-:W-:Y:S01]  /*00e0*/  MOV R4, UR6 ;  /* 0x0000000600047c02 */ /* 0x000fe20008000f00 */
[----:B-1----:R-:W-:-:S05]  /*00f0*/  IMAD R19, R16, R17, R18 ;  /* 0x0000001110137224 */ /* 0x002fca00078e0212 */
[----:B------:R3:W-:Y:S02]  /*0100*/  STL.128 [R1], R16 ;  /* 0x0000001001007387 */ /* 0x0007e40000100c00 */
[----:B------:R-:W-:-:S07]  /*0110*/  LEPC R20, `(.L_x_0) ;  /* 0x000000001014794e */ /* 0x000fce0000000000 */
[----:B---34-:R-:W-:Y:S05]  /*0120*/  CALL.ABS.NOINC R2 ;  /* 0x0000000002007343 */ /* 0x018fea0003c00000 */
.L_x_0:
[----:B------:R-:W0:Y:S08]  /*0130*/  LDC.64 R2, c[0x0][0x390] ;  /* 0x0000e400ff027b82 */ /* 0x000e300000000a00 */
[----:B------:R-:W1:Y:S01]  /*0140*/  LDC R12, c[0x0][0x398] ;  /* 0x0000e600ff0c7b82 */ /* 0x000e620000000800 */
[----:B0-----:R-:W2:Y:S01]  /*0150*/  LDG.E R0, desc[UR36][R2.64] ;  /* 0x0000002402007981 */ /* 0x001ea2000c1e1900 */
[----:B-1----:R-:W-:Y:S01]  /*0160*/  ISETP.GE.AND P0, PT, R19, R12, PT ;  /* 0x0000000c1300720c */ /* 0x002fe20003f06270 */
[----:B--2---:R-:W-:-:S05]  /*0170*/  VIADD R5, R0, 0x1 ;  /* 0x0000000100057836 */ /* 0x004fca0000000000 */
[----:B------:R0:W-:Y:S07]  /*0180*/  STG.E desc[UR36][R2.64], R5 ;  /* 0x0000000502007986 */ /* 0x0001ee000c101924 */
[----:B------:R-:W-:Y:S05]  /*0190*/  @P0 EXIT ;  /* 0x000000000000094d */ /* 0x000fea0003800000 */
[----:B------:R-:W1:Y:S01]  /*01a0*/  LDC.64 R8, c[0x0][0x380] ;  /* 0x0000e000ff087b82 */ /* 0x000e620000000a00 */
[----:B------:R-:W2:Y:S07]  /*01b0*/  LDCU UR4, c[0x0][0x370] ;  /* 0x00006e00ff0477ac */ /* 0x000eae0008000800 */
[----:B------:R-:W3:Y:S01]  /*01c0*/  LDC.64 R6, c[0x0][0x388] ;  /* 0x0000e200ff067b82 */ /* 0x000ee20000000a00 */
[----:B--2---:R-:W-:-:S07]  /*01d0*/  IMAD R0, R17, UR4, RZ ;  /* 0x0000000411007c24 */ /* 0x004fce000f8e02ff */
.L_x_1:
[----:B0--3--:R-:W-:-:S06]  /*01e0*/  IMAD.WIDE R2, R19, 0x4, R6 ;  /* 0x0000000413027825 */ /* 0x009fcc00078e0206 */
[----:B------:R-:W1:Y:S02]  /*01f0*/  LDG.E R3, desc[UR36][R2.64] ;  /* 0x0000002402037981 */ /* 0x000e64000c1e1900 */
[----:B-12---:R-:W-:-:S05]  /*0200*/  IMAD.WIDE R4, R3, 0x4, R8 ;  /* 0x0000000403047825 */ /* 0x006fca00078e0208 */
[----:B------:R-:W2:Y:S01]  /*0210*/  LDG.E R10, desc[UR36][R4.64] ;  /* 0x00000024040a7981 */ /* 0x000ea2000c1e1900 */
[----:B------:R-:W-:-:S05]  /*0220*/  IMAD.IADD R19, R0, 0x1, R19 ;  /* 0x0000000100137824 */ /* 0x000fca00078e0213 */
[----:B------:R-:W-:Y:S02]  /*0230*/  ISETP.GE.AND P0, PT, R19, R12, PT ;  /* 0x0000000c1300720c */ /* 0x000fe40003f06270 */
[----:B--2---:R-:W-:-:S05]  /*0240*/  IADD3 R11, PT, PT, R3, R10, RZ ;  /* 0x0000000a030b7210 */ /* 0x004fca0007ffe0ff */
[----:B------:R2:W-:Y:S06]  /*0250*/  STG.E desc[UR36][R4.64], R11 ;  /* 0x0000000b04007986 */ /* 0x0005ec000c101924 */
[----:B------:R-:W-:Y:S05]  /*0260*/  @!P0 BRA `(.L_x_1) ;  /* 0xfffffffc00dc8947 */ /* 0x000fea000383ffff */
[----:B------:R-:W-:Y:S05]  /*0270*/  EXIT ;  /* 0x000000000000794d */ /* 0x000fea0003800000 */
.L_x_2:
[----:B------:R-:W-:-:S00]  /*0280*/  BRA `(.L_x_2) ;  /* 0xfffffffc00fc7947 */ /* 0x000fc0000383ffff */
[----:B------:R-:W-:-:S00]  /*0290*/  NOP ;  /* 0x0000000000007918 */ /* 0x000fc00000000000 */
        /* <DEDUP_REMOVED lines=14> */
.L_x_5:


//--------------------- .text._Z9mykernel1PiS_i   --------------------------
	.section	.text._Z9mykernel1PiS_i,"ax",@progbits
	.align	128
        .global         _Z9mykernel1PiS_i
        .type           _Z9mykernel1PiS_i,@function
        .size           _Z9mykernel1PiS_i,(.L_x_6 - _Z9mykernel1PiS_i)
        .other          _Z9mykernel1PiS_i,@"STO_CUDA_ENTRY STV_DEFAULT"
_Z9mykernel1PiS_i:
.text._Z9mykernel1PiS_i:
[----:B------:R-:W-:Y:S01]  /*0000*/  LDC R1, c[0x0][0x37c] ;  /* 0x0000df00ff017b82 */ /* 0x000fe20000000800 */
[----:B------:R-:W0:Y:S01]  /*0010*/  S2R R11, SR_TID.X ;  /* 0x00000000000b7919 */ /* 0x000e220000002100 */
[----:B------:R-:W0:Y:S02]  /*0020*/  LDCU UR5, c[0x0][0x390] ;  /* 0x00007200ff0577ac */ /* 0x000e240008000800 */
[----:B0-----:R-:W-:-:S13]  /*0030*/  ISETP.GE.AND P0, PT, R11, UR5, PT ;  /* 0x000000050b007c0c */ /* 0x001fda000bf06270 */
[----:B------:R-:W-:Y:S05]  /*0040*/  @P0 EXIT ;  /* 0x000000000000094d */ /* 0x000fea0003800000 */
[----:B------:R-:W0:Y:S01]  /*0050*/  LDC.64 R8, c[0x0][0x380] ;  /* 0x0000e000ff087b82 */ /* 0x000e220000000a00 */
[----:B------:R-:W1:Y:S01]  /*0060*/  LDCU UR4, c[0x0][0x360] ;  /* 0x00006c00ff0477ac */ /* 0x000e620008000800 */
[----:B------:R-:W2:Y:S06]  /*0070*/  LDCU.64 UR6, c[0x0][0x358] ;  /* 0x00006b00ff0677ac */ /* 0x000eac0008000a00 */
[----:B------:R-:W3:Y:S02]  /*0080*/  LDC.64 R6, c[0x0][0x388] ;  /* 0x0000e200ff067b82 */ /* 0x000ee40000000a00 */
.L_x_3:
[----:B---3--:R-:W-:-:S06]  /*0090*/  IMAD.WIDE R2, R11, 0x4, R6 ;  /* 0x000000040b027825 */ /* 0x008fcc00078e0206 */
[----:B--2---:R-:W0:Y:S02]  /*00a0*/  LDG.E R3, desc[UR6][R2.64] ;  /* 0x0000000602037981 */ /* 0x004e24000c1e1900 */
[----:B0---4-:R-:W-:-:S05]  /*00b0*/  IMAD.WIDE R4, R3, 0x4, R8 ;  /* 0x0000000403047825 */ /* 0x011fca00078e0208 */
[----:B------:R-:W2:Y:S01]  /*00c0*/  LDG.E R0, desc[UR6][R4.64] ;  /* 0x0000000604007981 */ /* 0x000ea2000c1e1900 */
[----:B-1----:R-:W-:-:S04]  /*00d0*/  IADD3 R11, PT, PT, R11, UR4, RZ ;  /* 0x000000040b0b7c10 */ /* 0x002fc8000fffe0ff */
[----:B------:R-:W-:Y:S02]  /*00e0*/  ISETP.GE.AND P0, PT, R11, UR5, PT ;  /* 0x000000050b007c0c */ /* 0x000fe4000bf06270 */
[----:B--2---:R-:W-:-:S05]  /*00f0*/  IADD3 R13, PT, PT, R3, R0, RZ ;  /* 0x00000000030d7210 */ /* 0x004fca0007ffe0ff */
[----:B------:R4:W-:Y:S06]  /*0100*/  STG.E desc[UR6][R4.64], R13 ;  /* 0x0000000d04007986 */ /* 0x0009ec000c101906 */
[----:B------:R-:W-:Y:S05]  /*0110*/  @!P0 BRA `(.L_x_3) ;  /* 0xfffffffc00dc8947 */ /* 0x000fea000383ffff */
[----:B------:R-:W-:Y:S05]  /*0120*/  EXIT ;  /* 0x000000000000794d */ /* 0x000fea0003800000 */
.L_x_4:
        /* <DEDUP_REMOVED lines=13> */
.L_x_6:


//--------------------- .nv.global.init           --------------------------
	.section	.nv.global.init,"aw",@progbits
.nv.global.init:
	.type		$str,@object
	.size		$str,(.L_0 - $str)
$str:
        /*0000*/ 	.byte	0x62, 0x6c, 0x6f, 0x63, 0x6b, 0x49, 0x64, 0x78, 0x2e, 0x78, 0x3a, 0x25, 0x64, 0x20, 0x2a, 0x20
        /*0010*/ 	.byte	0x62, 0x6c, 0x6f, 0x63, 0x6b, 0x44, 0x69, 0x6d, 0x2e, 0x78, 0x3a, 0x25, 0x64, 0x20, 0x2b, 0x20
        /*0020*/ 	.byte	0x74, 0x68, 0x72, 0x65, 0x61, 0x64, 0x49, 0x64, 0x78, 0x2e, 0x78, 0x3a, 0x25, 0x64, 0x20, 0x3d
        /*0030*/ 	.byte	0x3e, 0x20, 0x25, 0x64, 0x0a, 0x00
.L_0:


//--------------------- .nv.shared.reserved.0     --------------------------
	.section	.nv.shared.reserved.0,"aw",@nobits
	.weak		__nv_reservedSMEM_offset_0_alias
	.size		__nv_reservedSMEM_offset_0_alias, 0, 64
	.other		__nv_reservedSMEM_offset_0_alias,@"STO_CUDA_RESERVED_SHARED STV_DEFAULT"
__nv_reservedSMEM_offset_0_alias:
	.zero		0
	.zero		64


//--------------------- .nv.constant0._Z9mykernel2PiS_S_i --------------------------
	.section	.nv.constant0._Z9mykernel2PiS_S_i,"a",@progbits
	.sectionflags	@""
	.align	4
.nv.constant0._Z9mykernel2PiS_S_i:
	.zero		924


//--------------------- .nv.constant0._Z9mykernel1PiS_i --------------------------
	.section	.nv.constant0._Z9mykernel1PiS_i,"a",@progbits
	.sectionflags	@""
	.align	4
.nv.constant0._Z9mykernel1PiS_i:
	.zero		916


//--------------------- SYMBOLS --------------------------

	.type		.nv.reservedSmem.offset0,@object
	.size		.nv.reservedSmem.offset0,0x4
	.type		vprintf,@function
